//
// Generated by NVIDIA NVVM Compiler
//
// Compiler Build ID: CL-36424714
// Cuda compilation tools, release 13.0, V13.0.88
// Based on NVVM 20.0.0
//

.version 9.0
.target sm_100
.address_size 64

	// .globl	_Z26colortoGreyscaleConversionPhS_ii

.visible .entry _Z26colortoGreyscaleConversionPhS_ii(
	.param .u64 .ptr .align 1 _Z26colortoGreyscaleConversionPhS_ii_param_0,
	.param .u64 .ptr .align 1 _Z26colortoGreyscaleConversionPhS_ii_param_1,
	.param .u32 _Z26colortoGreyscaleConversionPhS_ii_param_2,
	.param .u32 _Z26colortoGreyscaleConversionPhS_ii_param_3
)
{
	.reg .pred 	%p<4>;
	.reg .b16 	%rs<4>;
	.reg .b32 	%r<14>;
	.reg .b32 	%f<5>;
	.reg .b64 	%rd<9>;
	.reg .b64 	%fd<4>;

	ld.param.u64 	%rd1, [_Z26colortoGreyscaleConversionPhS_ii_param_0];
	ld.param.u64 	%rd2, [_Z26colortoGreyscaleConversionPhS_ii_param_1];
	ld.param.u32 	%r3, [_Z26colortoGreyscaleConversionPhS_ii_param_2];
	ld.param.u32 	%r4, [_Z26colortoGreyscaleConversionPhS_ii_param_3];
	mov.u32 	%r5, %ctaid.y;
	mov.u32 	%r6, %ntid.y;
	mov.u32 	%r7, %tid.y;
	mad.lo.s32 	%r1, %r5, %r6, %r7;
	mov.u32 	%r8, %ctaid.x;
	mov.u32 	%r9, %ntid.x;
	mov.u32 	%r10, %tid.x;
	mad.lo.s32 	%r2, %r8, %r9, %r10;
	setp.ge.s32 	%p1, %r1, %r4;
	setp.ge.s32 	%p2, %r2, %r3;
	or.pred  	%p3, %p2, %p1;
	@%p3 bra 	$L__BB0_2;
	cvta.to.global.u64 	%rd3, %rd2;
	cvta.to.global.u64 	%rd4, %rd1;
	mad.lo.s32 	%r11, %r3, %r1, %r2;
	mul.lo.s32 	%r12, %r11, 3;
	cvt.s64.s32 	%rd5, %r12;
	add.s64 	%rd6, %rd3, %rd5;
	ld.global.u8 	%rs1, [%rd6];
	ld.global.u8 	%rs2, [%rd6+1];
	ld.global.u8 	%rs3, [%rd6+2];
	cvt.rn.f32.u16 	%f1, %rs1;
	cvt.rn.f32.u16 	%f2, %rs2;
	mul.f32 	%f3, %f2, 0f3F35C28F;
	fma.rn.f32 	%f4, %f1, 0f3E570A3D, %f3;
	cvt.f64.f32 	%fd1, %f4;
	cvt.rn.f64.u16 	%fd2, %rs3;
	fma.rn.f64 	%fd3, %fd2, 0d3FB1EB851EB851EC, %fd1;
	cvt.rzi.u32.f64 	%r13, %fd3;
	cvt.s64.s32 	%rd7, %r11;
	add.s64 	%rd8, %rd4, %rd7;
	st.global.u8 	[%rd8], %r13;
$L__BB0_2:
	ret;

}


// ===== COMPILED SASS (sm_100) =====

	.target	sm_100

	.elftype	@"ET_EXEC"


//--------------------- .note.nv.tkinfo           --------------------------
	.section	.note.nv.tkinfo,"",@"SHT_NOTE"
	.sectionflags	@"SHF_NOTE_NV_TKINFO"
	.tkinfo
        /*0018*/ 	.word	0x00000002
        /*0030*/ 	.string	""
        /*0030*/ 	.string	"ptxas"
        /*0030*/ 	.string	"Cuda compilation tools, release 13.0, V13.0.88"
        /*0030*/ 	.string	"Build cuda_13.0.r13.0/compiler.36424714_0"
        /*0030*/ 	.string	"-arch sm_100 -m 64 "



//--------------------- .note.nv.cuinfo           --------------------------
	.section	.note.nv.cuinfo,"",@"SHT_NOTE"
	.sectionflags	@"SHF_NOTE_NV_CUINFO"
        /*0018*/ 	.short	0x0002
        /*001a*/ 	.short	0x0064
        /*001c*/ 	.short	0x0082
	.zero		2


//--------------------- .nv.info                  --------------------------
	.section	.nv.info,"",@"SHT_CUDA_INFO"
	.align	4


	//----- nvinfo : EIATTR_REGCOUNT
	.align		4
        /*0000*/ 	.byte	0x04, 0x2f
        /*0002*/ 	.short	(.L_1 - .L_0)
	.align		4
.L_0:
        /*0004*/ 	.word	index@(_Z26colortoGreyscaleConversionPhS_ii)
        /*0008*/ 	.word	0x0000000c


	//----- nvinfo : EIATTR_FRAME_SIZE
	.align		4
.L_1:
        /*000c*/ 	.byte	0x04, 0x11
        /*000e*/ 	.short	(.L_3 - .L_2)
	.align		4
.L_2:
        /*0010*/ 	.word	index@(_Z26colortoGreyscaleConversionPhS_ii)
        /*0014*/ 	.word	0x00000000


	//----- nvinfo : EIATTR_MIN_STACK_SIZE
	.align		4
.L_3:
        /*0018*/ 	.byte	0x04, 0x12
        /*001a*/ 	.short	(.L_5 - .L_4)
	.align		4
.L_4:
        /*001c*/ 	.word	index@(_Z26colortoGreyscaleConversionPhS_ii)
        /*0020*/ 	.word	0x00000000
.L_5:


//--------------------- .nv.compat                --------------------------
	.section	.nv.compat,"",@"SHT_CUDA_COMPAT_INFO"
	.align	4
        /*0000*/ 	.byte	0x02, 0x09, 0x00, 0x00, 0x02, 0x02, 0x01, 0x00, 0x02, 0x05, 0x05, 0x00, 0x03, 0x07, 0x01, 0x01
        /*0010*/ 	.byte	0x02, 0x03, 0x00, 0x00, 0x02, 0x06, 0x01, 0x00, 0x04, 0x0b, 0x08, 0x00, 0x01, 0x00, 0x00, 0x00
        /*0020*/ 	.byte	0x00, 0x00, 0x00, 0x00


//--------------------- .nv.info._Z26colortoGreyscaleConversionPhS_ii --------------------------
	.section	.nv.info._Z26colortoGreyscaleConversionPhS_ii,"",@"SHT_CUDA_INFO"
	.sectionflags	@""
	.align	4


	//----- nvinfo : EIATTR_CUDA_API_VERSION
	.align		4
        /*0000*/ 	.byte	0x04, 0x37
        /*0002*/ 	.short	(.L_7 - .L_6)
.L_6:
        /*0004*/ 	.word	0x00000082


	//----- nvinfo : EIATTR_KPARAM_INFO
	.align		4
.L_7:
        /*0008*/ 	.byte	0x04, 0x17
        /*000a*/ 	.short	(.L_9 - .L_8)
.L_8:
        /*000c*/ 	.word	0x00000000
        /*0010*/ 	.short	0x0003
        /*0012*/ 	.short	0x0014
        /*0014*/ 	.byte	0x00, 0xf0, 0x11, 0x00


	//----- nvinfo : EIATTR_KPARAM_INFO
	.align		4
.L_9:
        /*0018*/ 	.byte	0x04, 0x17
        /*001a*/ 	.short	(.L_11 - .L_10)
.L_10:
        /*001c*/ 	.word	0x00000000
        /*0020*/ 	.short	0x0002
        /*0022*/ 	.short	0x0010
        /*0024*/ 	.byte	0x00, 0xf0, 0x11, 0x00


	//----- nvinfo : EIATTR_KPARAM_INFO
	.align		4
.L_11:
        /*0028*/ 	.byte	0x04, 0x17
        /*002a*/ 	.short	(.L_13 - .L_12)
.L_12:
        /*002c*/ 	.word	0x00000000
        /*0030*/ 	.short	0x0001
        /*0032*/ 	.short	0x0008
        /*0034*/ 	.byte	0x00, 0xf5, 0x21, 0x00


	//----- nvinfo : EIATTR_KPARAM_INFO
	.align		4
.L_13:
        /*0038*/ 	.byte	0x04, 0x17
        /*003a*/ 	.short	(.L_15 - .L_14)
.L_14:
        /*003c*/ 	.word	0x00000000
        /*0040*/ 	.short	0x0000
        /*0042*/ 	.short	0x0000
        /*0044*/ 	.byte	0x00, 0xf5, 0x21, 0x00


	//----- nvinfo : EIATTR_SPARSE_MMA_MASK
	.align		4
.L_15:
        /*0048*/ 	.byte	0x03, 0x50
        /*004a*/ 	.short	0x0000


	//----- nvinfo : EIATTR_MAXREG_COUNT
	.align		4
        /*004c*/ 	.byte	0x03, 0x1b
        /*004e*/ 	.short	0x00ff


	//----- nvinfo : EIATTR_MERCURY_ISA_VERSION
	.align		4
        /*0050*/ 	.byte	0x03, 0x5f
        /*0052*/ 	.short	0x0101


	//----- nvinfo : EIATTR_VRC_CTA_INIT_COUNT
	.align		4
        /*0054*/ 	.byte	0x02, 0x4a
	.zero		1
	.zero		1


	//----- nvinfo : EIATTR_EXIT_INSTR_OFFSETS
	.align		4
        /*0058*/ 	.byte	0x04, 0x1c
        /*005a*/ 	.short	(.L_17 - .L_16)


	//   ....[0]....
.L_16:
        /*005c*/ 	.word	0x000000c0


	//   ....[1]....
        /*0060*/ 	.word	0x00000230


	//----- nvinfo : EIATTR_CBANK_PARAM_SIZE
	.align		4
.L_17:
        /*0064*/ 	.byte	0x03, 0x19
        /*0066*/ 	.short	0x0018


	//----- nvinfo : EIATTR_PARAM_CBANK
	.align		4
        /*0068*/ 	.byte	0x04, 0x0a
        /*006a*/ 	.short	(.L_19 - .L_18)
	.align		4
.L_18:
        /*006c*/ 	.word	index@(.nv.constant0._Z26colortoGreyscaleConversionPhS_ii)
        /*0070*/ 	.short	0x0380
        /*0072*/ 	.short	0x0018


	//----- nvinfo : EIATTR_SW_WAR
	.align		4
.L_19:
        /*0074*/ 	.byte	0x04, 0x36
        /*0076*/ 	.short	(.L_21 - .L_20)
.L_20:
        /*0078*/ 	.word	0x00000008
.L_21:


//--------------------- .nv.callgraph             --------------------------
	.section	.nv.callgraph,"",@"SHT_CUDA_CALLGRAPH"
	.align	4
	.sectionentsize	8
	.align		4
        /*0000*/ 	.word	0x00000000
	.align		4
        /*0004*/ 	.word	0xffffffff
	.align		4
        /*0008*/ 	.word	0x00000000
	.align		4
        /*000c*/ 	.word	0xfffffffe
	.align		4
        /*0010*/ 	.word	0x00000000
	.align		4
        /*0014*/ 	.word	0xfffffffd
	.align		4
        /*0018*/ 	.word	0x00000000
	.align		4
        /*001c*/ 	.word	0xfffffffc


//--------------------- .text._Z26colortoGreyscaleConversionPhS_ii --------------------------
	.section	.text._Z26colortoGreyscaleConversionPhS_ii,"ax",@progbits
	.align	128
        .global         _Z26colortoGreyscaleConversionPhS_ii
        .type           _Z26colortoGreyscaleConversionPhS_ii,@function
        .size           _Z26colortoGreyscaleConversionPhS_ii,(.L_x_1 - _Z26colortoGreyscaleConversionPhS_ii)
        .other          _Z26colortoGreyscaleConversionPhS_ii,@"STO_CUDA_ENTRY STV_DEFAULT"
_Z26colortoGreyscaleConversionPhS_ii:
.text._Z26colortoGreyscaleConversionPhS_ii:
[----:B------:R-:W-:Y:S01]  /*0000*/  LDC R1, c[0x0][0x37c] ;  /* 0x0000df00ff017b82 */ /* 0x000fe20000000800 */
[----:B------:R-:W0:Y:S07]  /*0010*/  S2R R3, SR_TID.Y ;  /* 0x0000000000037919 */ /* 0x000e2e0000002200 */
[----:B------:R-:W0:Y:S01]  /*0020*/  S2UR UR4, SR_CTAID.Y ;  /* 0x00000000000479c3 */ /* 0x000e220000002600 */
[----:B------:R-:W1:Y:S01]  /*0030*/  LDCU.64 UR6, c[0x0][0x390] ;  /* 0x00007200ff0677ac */ /* 0x000e620008000a00 */
[----:B------:R-:W2:Y:S06]  /*0040*/  S2R R5, SR_TID.X ;  /* 0x0000000000057919 */ /* 0x000eac0000002100 */
[----:B------:R-:W0:Y:S08]  /*0050*/  LDC R0, c[0x0][0x364] ;  /* 0x0000d900ff007b82 */ /* 0x000e300000000800 */
[----:B------:R-:W2:Y:S08]  /*0060*/  S2UR UR5, SR_CTAID.X ;  /* 0x00000000000579c3 */ /* 0x000eb00000002500 */
[----:B------:R-:W2:Y:S01]  /*0070*/  LDC R2, c[0x0][0x360] ;  /* 0x0000d800ff027b82 */ /* 0x000ea20000000800 */
[----:B0-----:R-:W-:-:S05]  /*0080*/  IMAD R0, R0, UR4, R3 ;  /* 0x0000000400007c24 */ /* 0x001fca000f8e0203 */
[----:B-1----:R-:W-:Y:S01]  /*0090*/  ISETP.GE.AND P0, PT, R0, UR7, PT ;  /* 0x0000000700007c0c */ /* 0x002fe2000bf06270 */
[----:B--2---:R-:W-:-:S05]  /*00a0*/  IMAD R3, R2, UR5, R5 ;  /* 0x0000000502037c24 */ /* 0x004fca000f8e0205 */
[----:B------:R-:W-:-:S13]  /*00b0*/  ISETP.GE.OR P0, PT, R3, UR6, P0 ;  /* 0x0000000603007c0c */ /* 0x000fda0008706670 */
[----:B------:R-:W-:Y:S05]  /*00c0*/  @P0 EXIT ;  /* 0x000000000000094d */ /* 0x000fea0003800000 */
[----:B------:R-:W0:Y:S01]  /*00d0*/  LDCU.128 UR12, c[0x0][0x380] ;  /* 0x00007000ff0c77ac */ /* 0x000e220008000c00 */
[----:B------:R-:W-:Y:S01]  /*00e0*/  IMAD R0, R0, UR6, R3 ;  /* 0x0000000600007c24 */ /* 0x000fe2000f8e0203 */
[----:B------:R-:W1:Y:S03]  /*00f0*/  LDCU.64 UR4, c[0x0][0x358] ;  /* 0x00006b00ff0477ac */ /* 0x000e660008000a00 */
[----:B------:R-:W-:-:S05]  /*0100*/  IMAD R3, R0, 0x3, RZ ;  /* 0x0000000300037824 */ /* 0x000fca00078e02ff */
[----:B0-----:R-:W-:-:S04]  /*0110*/  IADD3 R2, P0, PT, R3, UR14, RZ ;  /* 0x0000000e03027c10 */ /* 0x001fc8000ff1e0ff */
[----:B------:R-:W-:-:S05]  /*0120*/  LEA.HI.X.SX32 R3, R3, UR15, 0x1, P0 ;  /* 0x0000000f03037c11 */ /* 0x000fca00080f0eff */
[----:B-1----:R-:W2:Y:S04]  /*0130*/  LDG.E.U8 R5, desc[UR4][R2.64+0x1] ;  /* 0x0000010402057981 */ /* 0x002ea8000c1e1100 */
[----:B------:R-:W3:Y:S04]  /*0140*/  LDG.E.U8 R4, desc[UR4][R2.64] ;  /* 0x0000000402047981 */ /* 0x000ee8000c1e1100 */
[----:B------:R-:W4:Y:S01]  /*0150*/  LDG.E.U8 R8, desc[UR4][R2.64+0x2] ;  /* 0x0000020402087981 */ /* 0x000f22000c1e1100 */
[----:B------:R-:W-:Y:S01]  /*0160*/  UMOV UR8, 0x1eb851ec ;  /* 0x1eb851ec00087882 */ /* 0x000fe20000000000 */
[----:B------:R-:W-:Y:S01]  /*0170*/  UMOV UR9, 0x3fb1eb85 ;  /* 0x3fb1eb8500097882 */ /* 0x000fe20000000000 */
[----:B--2---:R-:W-:-:S02]  /*0180*/  I2FP.F32.U32 R5, R5 ;  /* 0x0000000500057245 */ /* 0x004fc40000201000 */
[----:B---3--:R-:W-:-:S03]  /*0190*/  I2FP.F32.U32 R4, R4 ;  /* 0x0000000400047245 */ /* 0x008fc60000201000 */
[----:B------:R-:W-:Y:S01]  /*01a0*/  FMUL R5, R5, 0.70999997854232788086 ;  /* 0x3f35c28f05057820 */ /* 0x000fe20000400000 */
[----:B----4-:R-:W-:Y:S03]  /*01b0*/  I2F.F64.U16 R6, R8 ;  /* 0x0000000800067312 */ /* 0x010fe60000101800 */
[----:B------:R-:W-:-:S05]  /*01c0*/  FFMA R9, R4, 0.20999999344348907471, R5 ;  /* 0x3e570a3d04097823 */ /* 0x000fca0000000005 */
[----:B------:R-:W0:Y:S02]  /*01d0*/  F2F.F64.F32 R4, R9 ;  /* 0x0000000900047310 */ /* 0x000e240000201800 */
[----:B0-----:R-:W-:Y:S01]  /*01e0*/  DFMA R4, R6, UR8, R4 ;  /* 0x0000000806047c2b */ /* 0x001fe20008000004 */
[----:B------:R-:W-:-:S04]  /*01f0*/  IADD3 R6, P0, PT, R0, UR12, RZ ;  /* 0x0000000c00067c10 */ /* 0x000fc8000ff1e0ff */
[----:B------:R-:W-:-:S05]  /*0200*/  LEA.HI.X.SX32 R7, R0, UR13, 0x1, P0 ;  /* 0x0000000d00077c11 */ /* 0x000fca00080f0eff */
[----:B------:R-:W0:Y:S02]  /*0210*/  F2I.U32.F64.TRUNC R5, R4 ;  /* 0x0000000400057311 */ /* 0x000e24000030d000 */
[----:B0-----:R-:W-:Y:S01]  /*0220*/  STG.E.U8 desc[UR4][R6.64], R5 ;  /* 0x0000000506007986 */ /* 0x001fe2000c101104 */
[----:B------:R-:W-:Y:S05]  /*0230*/  EXIT ;  /* 0x000000000000794d */ /* 0x000fea0003800000 */
.L_x_0:
[----:B------:R-:W-:-:S00]  /*0240*/  BRA `(.L_x_0) ;  /* 0xfffffffc00fc7947 */ /* 0x000fc0000383ffff */
[----:B------:R-:W-:-:S00]  /*0250*/  NOP ;  /* 0x0000000000007918 */ /* 0x000fc00000000000 */
        /* <DEDUP_REMOVED lines=10> */
.L_x_1:


//--------------------- .nv.shared.reserved.0     --------------------------
	.section	.nv.shared.reserved.0,"aw",@nobits
	.weak		__nv_reservedSMEM_offset_0_alias
	.size		__nv_reservedSMEM_offset_0_alias, 0, 64
	.other		__nv_reservedSMEM_offset_0_alias,@"STO_CUDA_RESERVED_SHARED STV_DEFAULT"
__nv_reservedSMEM_offset_0_alias:
	.zero		0
	.zero		64


//--------------------- .nv.constant0._Z26colortoGreyscaleConversionPhS_ii --------------------------
	.section	.nv.constant0._Z26colortoGreyscaleConversionPhS_ii,"a",@progbits
	.sectionflags	@""
	.align	4
.nv.constant0._Z26colortoGreyscaleConversionPhS_ii:
	.zero		920


//--------------------- SYMBOLS --------------------------

	.type		.nv.reservedSmem.offset0,@object
	.size		.nv.reservedSmem.offset0,0x4
